	.headerflags	@"EF_CUDA_TEXMODE_UNIFIED EF_CUDA_64BIT_ADDRESS EF_CUDA_SM75 EF_CUDA_VIRTUAL_SM(EF_CUDA_SM75)"
	.elftype	@"ET_EXEC"


//--------------------- .nv.info                  --------------------------
	.section	.nv.info,"",@"SHT_CUDA_INFO"
	.align	4


	//----- nvinfo : EIATTR_REGCOUNT
	.align		4
        /*0000*/ 	.byte	0x04, 0x2f
        /*0002*/ 	.short	(.L_2 - .L_1)
	.align		4
.L_1:
        /*0004*/ 	.word	index@(kda_gate_fwd_kernel)
        /*0008*/ 	.word	0x0000000d


	//----- nvinfo : EIATTR_FRAME_SIZE
	.align		4
.L_2:
        /*000c*/ 	.byte	0x04, 0x11
        /*000e*/ 	.short	(.L_4 - .L_3)
	.align		4
.L_3:
        /*0010*/ 	.word	index@(kda_gate_fwd_kernel)
        /*0014*/ 	.word	0x00000000


	//----- nvinfo : EIATTR_MIN_STACK_SIZE
	.align		4
.L_4:
        /*0018*/ 	.byte	0x04, 0x12
        /*001a*/ 	.short	(.L_6 - .L_5)
	.align		4
.L_5:
        /*001c*/ 	.word	index@(kda_gate_fwd_kernel)
        /*0020*/ 	.word	0x00000000
.L_6:


//--------------------- .nv.info.kda_gate_fwd_kernel --------------------------
	.section	.nv.info.kda_gate_fwd_kernel,"",@"SHT_CUDA_INFO"
	.sectionflags	@""
	.align	4


	//----- nvinfo : EIATTR_SW_WAR
	.align		4
        /*0000*/ 	.byte	0x04, 0x36
        /*0002*/ 	.short	(.L_8 - .L_7)
.L_7:
        /*0004*/ 	.word	0x00000001


	//----- nvinfo : EIATTR_CUDA_API_VERSION
	.align		4
.L_8:
        /*0008*/ 	.byte	0x04, 0x37
        /*000a*/ 	.short	(.L_10 - .L_9)
.L_9:
        /*000c*/ 	.word	0x00000080


	//----- nvinfo : EIATTR_PARAM_CBANK
	.align		4
.L_10:
        /*0010*/ 	.byte	0x04, 0x0a
        /*0012*/ 	.short	(.L_12 - .L_11)
	.align		4
.L_11:
        /*0014*/ 	.word	index@(.nv.constant0.kda_gate_fwd_kernel)
        /*0018*/ 	.short	0x0160
        /*001a*/ 	.short	0x0030


	//----- nvinfo : EIATTR_CBANK_PARAM_SIZE
	.align		4
.L_12:
        /*001c*/ 	.byte	0x03, 0x19
        /*001e*/ 	.short	0x0030


	//----- nvinfo : EIATTR_KPARAM_INFO
	.align		4
        /*0020*/ 	.byte	0x04, 0x17
        /*0022*/ 	.short	(.L_14 - .L_13)
.L_13:
        /*0024*/ 	.word	0x00000000
        /*0028*/ 	.short	0x0006
        /*002a*/ 	.short	0x0028
        /*002c*/ 	.byte	0x00, 0xf4, 0x21, 0x00


	//----- nvinfo : EIATTR_KPARAM_INFO
	.align		4
.L_14:
        /*0030*/ 	.byte	0x04, 0x17
        /*0032*/ 	.short	(.L_16 - .L_15)
.L_15:
        /*0034*/ 	.word	0x00000000
        /*0038*/ 	.short	0x0005
        /*003a*/ 	.short	0x0020
        /*003c*/ 	.byte	0x00, 0xf4, 0x21, 0x00


	//----- nvinfo : EIATTR_KPARAM_INFO
	.align		4
.L_16:
        /*0040*/ 	.byte	0x04, 0x17
        /*0042*/ 	.short	(.L_18 - .L_17)
.L_17:
        /*0044*/ 	.word	0x00000000
        /*0048*/ 	.short	0x0004
        /*004a*/ 	.short	0x001c
        /*004c*/ 	.byte	0x00, 0xf0, 0x11, 0x00


	//----- nvinfo : EIATTR_KPARAM_INFO
	.align		4
.L_18:
        /*0050*/ 	.byte	0x04, 0x17
        /*0052*/ 	.short	(.L_20 - .L_19)
.L_19:
        /*0054*/ 	.word	0x00000000
        /*0058*/ 	.short	0x0003
        /*005a*/ 	.short	0x0018
        /*005c*/ 	.byte	0x00, 0xf0, 0x11, 0x00


	//----- nvinfo : EIATTR_KPARAM_INFO
	.align		4
.L_20:
        /*0060*/ 	.byte	0x04, 0x17
        /*0062*/ 	.short	(.L_22 - .L_21)
.L_21:
        /*0064*/ 	.word	0x00000000
        /*0068*/ 	.short	0x0002
        /*006a*/ 	.short	0x0010
        /*006c*/ 	.byte	0x00, 0xf4, 0x21, 0x00


	//----- nvinfo : EIATTR_KPARAM_INFO
	.align		4
.L_22:
        /*0070*/ 	.byte	0x04, 0x17
        /*0072*/ 	.short	(.L_24 - .L_23)
.L_23:
        /*0074*/ 	.word	0x00000000
        /*0078*/ 	.short	0x0001
        /*007a*/ 	.short	0x0008
        /*007c*/ 	.byte	0x00, 0xf4, 0x21, 0x00


	//----- nvinfo : EIATTR_KPARAM_INFO
	.align		4
.L_24:
        /*0080*/ 	.byte	0x04, 0x17
        /*0082*/ 	.short	(.L_26 - .L_25)
.L_25:
        /*0084*/ 	.word	0x00000000
        /*0088*/ 	.short	0x0000
        /*008a*/ 	.short	0x0000
        /*008c*/ 	.byte	0x00, 0xf4, 0x21, 0x00


	//----- nvinfo : EIATTR_MAXREG_COUNT
	.align		4
.L_26:
        /*0090*/ 	.byte	0x03, 0x1b
        /*0092*/ 	.short	0x0040


	//----- nvinfo : EIATTR_EXIT_INSTR_OFFSETS
	.align		4
        /*0094*/ 	.byte	0x04, 0x1c
        /*0096*/ 	.short	(.L_28 - .L_27)


	//   ....[0]....
.L_27:
        /*0098*/ 	.word	0x000004c0


	//   ....[1]....
        /*009c*/ 	.word	0x000004e0


	//----- nvinfo : EIATTR_REQNTID
	.align		4
.L_28:
        /*00a0*/ 	.byte	0x04, 0x10
        /*00a2*/ 	.short	(.L_30 - .L_29)
.L_29:
        /*00a4*/ 	.word	0x00000400
        /*00a8*/ 	.word	0x00000001
        /*00ac*/ 	.word	0x00000001
.L_30:


//--------------------- .nv.callgraph             --------------------------
	.section	.nv.callgraph,"",@"SHT_CUDA_CALLGRAPH"
	.align	4
	.sectionentsize	8
	.align		4
        /*0000*/ 	.word	0x00000000
	.align		4
        /*0004*/ 	.word	0xffffffff
	.align		4
        /*0008*/ 	.word	0x00000000
	.align		4
        /*000c*/ 	.word	0xfffffffe
	.align		4
        /*0010*/ 	.word	0x00000000
	.align		4
        /*0014*/ 	.word	0xfffffffd
	.align		4
        /*0018*/ 	.word	0x00000000
	.align		4
        /*001c*/ 	.word	0xfffffffc


//--------------------- .nv.rel.action            --------------------------
	.section	.nv.rel.action,"",@"SHT_CUDA_RELOCINFO"
	.align	8
	.sectionentsize	8
        /*0000*/ 	.byte	0x73, 0x00, 0x00, 0x00, 0x00, 0x00, 0x00, 0x00, 0x00, 0x00, 0x00, 0x11, 0x25, 0x00, 0x05, 0x36


//--------------------- .nv.constant4             --------------------------
	.section	.nv.constant4,"a",@progbits
	.align	8
	.align		8
.nv.constant4:
        /*0000*/ 	.dword	_$_str


//--------------------- .nv.constant0.kda_gate_fwd_kernel --------------------------
	.section	.nv.constant0.kda_gate_fwd_kernel,"a",@progbits
	.sectionflags	@""
	.align	4
.nv.constant0.kda_gate_fwd_kernel:
	.zero		400


//--------------------- .text.kda_gate_fwd_kernel --------------------------
	.section	.text.kda_gate_fwd_kernel,"ax",@progbits
	.sectioninfo	@"SHI_REGISTERS=13"
	.align	128
        .global         kda_gate_fwd_kernel
        .type           kda_gate_fwd_kernel,@function
        .size           kda_gate_fwd_kernel,(.L_x_1 - kda_gate_fwd_kernel)
        .other          kda_gate_fwd_kernel,@"STO_CUDA_ENTRY STV_DEFAULT"
kda_gate_fwd_kernel:
.text.kda_gate_fwd_kernel:
[----:B------:R-:W-:Y:S02]  /*0000*/  MOV R1, c[0x0][0x28] ;  /* 0x00000a0000017a02 */ /* 0x000fe40000000f00 */
[----:B------:R-:W0:Y:S01]  /*0010*/  S2R R0, SR_CTAID.X ;  /* 0x0000000000007919 */ /* 0x000e220000002500 */
[----:B------:R-:W-:Y:S01]  /*0020*/  ULDC.64 UR6, c[0x0][0x178] ;  /* 0x00005e0000067ab9 */ /* 0x000fe20000000a00 */
[----:B------:R-:W-:Y:S01]  /*0030*/  MOV R9, RZ ;  /* 0x000000ff00097202 */ /* 0x000fe20000000f00 */
[----:B------:R-:W-:Y:S01]  /*0040*/  USHF.R.S32.HI UR5, URZ, 0x1f, UR6 ;  /* 0x0000001f3f057899 */ /* 0x000fe20008011406 */
[----:B------:R-:W1:Y:S01]  /*0050*/  S2R R2, SR_TID.X ;  /* 0x0000000000027919 */ /* 0x000e620000002100 */
[----:B------:R-:W-:Y:S02]  /*0060*/  UMOV UR4, 0xc ;  /* 0x0000000c00047882 */ /* 0x000fe40000000000 */
[----:B------:R-:W-:Y:S01]  /*0070*/  UIMAD UR4, UR4, UR7, URZ ;  /* 0x00000007040472a4 */ /* 0x000fe2000f8e023f */
[----:B------:R-:W2:Y:S01]  /*0080*/  S2UR UR10, SR_CTAID.Y ;  /* 0x00000000000a79c3 */ /* 0x000ea20000002600 */
[----:B------:R-:W-:Y:S02]  /*0090*/  ULDC.64 UR8, c[0x0][0x160] ;  /* 0x0000580000087ab9 */ /* 0x000fe40000000a00 */
[----:B------:R-:W-:Y:S01]  /*00a0*/  USHF.R.S32.HI UR6, URZ, 0x1f, UR4 ;  /* 0x0000001f3f067899 */ /* 0x000fe20008011404 */
[----:B0-----:R-:W-:-:S02]  /*00b0*/  SHF.L.U32 R0, R0, 0x6, RZ ;  /* 0x0000000600007819 */ /* 0x001fc400000006ff */
[----:B-1----:R-:W-:Y:S02]  /*00c0*/  SHF.R.U32.HI R3, RZ, 0x4, R2 ;  /* 0x00000004ff037819 */ /* 0x002fe40000011602 */
[----:B------:R-:W-:Y:S02]  /*00d0*/  LOP3.LUT R2, R2, 0xf, RZ, 0xc0, !PT ;  /* 0x0000000f02027812 */ /* 0x000fe400078ec0ff */
[----:B------:R-:W-:Y:S02]  /*00e0*/  LOP3.LUT R7, R0, R3, RZ, 0xfc, !PT ;  /* 0x0000000300077212 */ /* 0x000fe400078efcff */
[----:B------:R-:W-:Y:S02]  /*00f0*/  SHF.R.S32.HI R3, RZ, 0x1f, R0 ;  /* 0x0000001fff037819 */ /* 0x000fe40000011400 */
[----:B------:R-:W-:-:S04]  /*0100*/  ISETP.GE.U32.AND P0, PT, R7, c[0x0][0x178], PT ;  /* 0x00005e0007007a0c */ /* 0x000fc80003f06070 */
[----:B------:R-:W-:Y:S01]  /*0110*/  ISETP.GE.AND.EX P0, PT, R3, UR5, PT, P0 ;  /* 0x0000000503007c0c */ /* 0x000fe2000bf06300 */
[----:B--2---:R-:W-:-:S03]  /*0120*/  UIMAD UR5, UR10, 0x30, URZ ;  /* 0x000000300a0578a4 */ /* 0x004fc6000f8e023f */
[----:B------:R-:W-:Y:S01]  /*0130*/  ISETP.GT.AND P0, PT, R0, -0x1, !P0 ;  /* 0xffffffff0000780c */ /* 0x000fe20004704270 */
[----:B------:R-:W-:Y:S01]  /*0140*/  IMAD R0, R3, UR4, RZ ;  /* 0x0000000403007c24 */ /* 0x000fe2000f8e02ff */
[----:B------:R-:W-:Y:S02]  /*0150*/  MOV R3, RZ ;  /* 0x000000ff00037202 */ /* 0x000fe40000000f00 */
[----:B------:R-:W-:-:S03]  /*0160*/  ISETP.LT.U32.AND P0, PT, R2, 0xc, P0 ;  /* 0x0000000c0200780c */ /* 0x000fc60000701070 */
[----:B------:R-:W-:Y:S01]  /*0170*/  IMAD.WIDE.U32 R4, R7, UR4, R2 ;  /* 0x0000000407047c25 */ /* 0x000fe2000f8e0002 */
[----:B------:R-:W-:-:S03]  /*0180*/  UIADD3 UR4, UP0, UR5, UR8, URZ ;  /* 0x0000000805047290 */ /* 0x000fc6000ff1e03f */
[----:B------:R-:W-:Y:S01]  /*0190*/  IMAD R3, R7, UR6, R0 ;  /* 0x0000000607037c24 */ /* 0x000fe2000f8e0200 */
[----:B------:R-:W-:Y:S01]  /*01a0*/  UIMAD UR6, UR10, 0xc, URZ ;  /* 0x0000000c0a0678a4 */ /* 0x000fe2000f8e023f */
[----:B------:R-:W-:-:S03]  /*01b0*/  SHF.L.U32 R2, R4, 0x2, RZ ;  /* 0x0000000204027819 */ /* 0x000fc600000006ff */
[----:B------:R-:W-:Y:S01]  /*01c0*/  IADD3 R3, R5, R3, RZ ;  /* 0x0000000305037210 */ /* 0x000fe20007ffe0ff */
[----:B------:R-:W-:-:S03]  /*01d0*/  ULEA.HI.X UR5, UR6, UR9, URZ, 0x2, UP0 ;  /* 0x0000000906057291 */ /* 0x000fc600080f143f */
[----:B------:R-:W-:-:S08]  /*01e0*/  SHF.L.U64.HI R3, R4, 0x2, R3 ;  /* 0x0000000204037819 */ /* 0x000fd00000010203 */
[----:B------:R-:W2:Y:S01]  /*01f0*/  @P0 LDG.E.SYS R9, [R2.64+UR4] ;  /* 0x0000000402090981 */ /* 0x000ea2000c1ee900 */
[----:B------:R-:W-:Y:S02]  /*0200*/  ULDC.64 UR4, c[0x0][0x168] ;  /* 0x00005a0000047ab9 */ /* 0x000fe40000000a00 */
[----:B------:R-:W-:-:S04]  /*0210*/  ULEA UR4, UP0, UR10, UR4, 0x2 ;  /* 0x000000040a047291 */ /* 0x000fc8000f80103f */
[----:B------:R-:W-:-:S09]  /*0220*/  ULEA.HI.X UR5, UR10, UR5, URZ, 0x2, UP0 ;  /* 0x000000050a057291 */ /* 0x000fd200080f143f */
[----:B------:R-:W3:Y:S01]  /*0230*/  LDG.E.SYS R0, [UR4] ;  /* 0x00000004ff007981 */ /* 0x000ee2000c1ee900 */
[----:B------:R-:W-:Y:S01]  /*0240*/  MOV R7, 0x3e055027 ;  /* 0x3e05502700077802 */ /* 0x000fe20000000f00 */
[----:B------:R-:W-:Y:S02]  /*0250*/  ULDC.64 UR4, c[0x0][0x170] ;  /* 0x00005c0000047ab9 */ /* 0x000fe40000000a00 */
[----:B------:R-:W-:-:S04]  /*0260*/  ULEA UR4, UP0, UR6, UR4, 0x2 ;  /* 0x0000000406047291 */ /* 0x000fc8000f80103f */
[----:B------:R-:W-:Y:S01]  /*0270*/  ULEA.HI.X UR5, UR6, UR5, URZ, 0x2, UP0 ;  /* 0x0000000506057291 */ /* 0x000fe200080f143f */
[----:B--2---:R-:W-:-:S05]  /*0280*/  FMUL R4, R9, 1.4426950216293334961 ;  /* 0x3fb8aa3b09047820 */ /* 0x004fca0000400000 */
[----:B------:R-:W-:Y:S01]  /*0290*/  FSETP.GEU.AND P1, PT, R4, -126, PT ;  /* 0xc2fc00000400780b */ /* 0x000fe20003f2e000 */
[----:B---3--:R-:W-:-:S11]  /*02a0*/  FMUL R8, R0, 1.4426950216293334961 ;  /* 0x3fb8aa3b00087820 */ /* 0x008fd60000400000 */
[----:B------:R-:W-:Y:S01]  /*02b0*/  @!P1 FMUL R4, R4, 0.5 ;  /* 0x3f00000004049820 */ /* 0x000fe20000400000 */
[----:B------:R-:W-:-:S05]  /*02c0*/  FSETP.GEU.AND P3, PT, R8, -126, PT ;  /* 0xc2fc00000800780b */ /* 0x000fca0003f6e000 */
[----:B------:R-:W0:Y:S07]  /*02d0*/  MUFU.EX2 R5, R4 ;  /* 0x0000000400057308 */ /* 0x000e2e0000000800 */
[----:B------:R-:W-:-:S06]  /*02e0*/  @!P3 FMUL R8, R8, 0.5 ;  /* 0x3f0000000808b820 */ /* 0x000fcc0000400000 */
[----:B------:R-:W1:Y:S01]  /*02f0*/  MUFU.EX2 R4, R8 ;  /* 0x0000000800047308 */ /* 0x000e620000000800 */
[----:B0-----:R-:W-:Y:S01]  /*0300*/  @!P1 FMUL R5, R5, R5 ;  /* 0x0000000505059220 */ /* 0x001fe20000400000 */
[----:B------:R-:W-:-:S03]  /*0310*/  FSETP.GT.AND P1, PT, R9, 20, PT ;  /* 0x41a000000900780b */ /* 0x000fc60003f24000 */
[----:B------:R-:W-:-:S05]  /*0320*/  FADD R10, R5, 1 ;  /* 0x3f800000050a7421 */ /* 0x000fca0000000000 */
[C---:B------:R-:W-:Y:S02]  /*0330*/  IADD3 R5, R10.reuse, -0x3f2aaaab, RZ ;  /* 0xc0d555550a057810 */ /* 0x040fe40007ffe0ff */
[C---:B------:R-:W-:Y:S02]  /*0340*/  ISETP.GE.U32.AND P2, PT, R10.reuse, 0x7f800000, PT ;  /* 0x7f8000000a00780c */ /* 0x040fe40003f46070 */
[----:B------:R-:W-:Y:S02]  /*0350*/  LOP3.LUT R5, R5, 0xff800000, RZ, 0xc0, !PT ;  /* 0xff80000005057812 */ /* 0x000fe400078ec0ff */
[----:B------:R-:W-:Y:S01]  /*0360*/  FSETP.NEU.AND P4, PT, R10, RZ, PT ;  /* 0x000000ff0a00720b */ /* 0x000fe20003f8d000 */
[----:B-1----:R-:W-:Y:S01]  /*0370*/  @!P3 FMUL R4, R4, R4 ;  /* 0x000000040404b220 */ /* 0x002fe20000400000 */
[----:B------:R-:W-:Y:S02]  /*0380*/  IADD3 R6, R10, -R5, RZ ;  /* 0x800000050a067210 */ /* 0x000fe40007ffe0ff */
[----:B------:R-:W0:Y:S01]  /*0390*/  I2F R5, R5 ;  /* 0x0000000500057306 */ /* 0x000e220000201400 */
[----:B------:R-:W-:-:S02]  /*03a0*/  FADD R4, RZ, -R4 ;  /* 0x80000004ff047221 */ /* 0x000fc40000000000 */
[----:B------:R-:W-:-:S04]  /*03b0*/  FADD R6, R6, -1 ;  /* 0xbf80000006067421 */ /* 0x000fc80000000000 */
[----:B------:R-:W-:-:S04]  /*03c0*/  FFMA.FTZ R7, R6, -R7, 0.14084610342979431152 ;  /* 0x3e1039f606077423 */ /* 0x000fc80000010807 */
[----:B------:R-:W-:-:S04]  /*03d0*/  FFMA.FTZ R7, R6, R7, -0.12148627638816833496 ;  /* 0xbdf8cdcc06077423 */ /* 0x000fc80000010007 */
[C---:B------:R-:W-:Y:S02]  /*03e0*/  FFMA.FTZ R7, R6.reuse, R7, 0.13980610668659210205 ;  /* 0x3e0f295506077423 */ /* 0x040fe40000010007 */
[----:B0-----:R-:W-:Y:S02]  /*03f0*/  FFMA.FTZ R0, R5, 1.1920928955078125e-07, RZ ;  /* 0x3400000005007823 */ /* 0x001fe400000100ff */
[----:B------:R-:W-:-:S04]  /*0400*/  FFMA.FTZ R7, R6, R7, -0.16684235632419586182 ;  /* 0xbe2ad8b906077423 */ /* 0x000fc80000010007 */
[----:B------:R-:W-:-:S04]  /*0410*/  FFMA.FTZ R7, R6, R7, 0.20012299716472625732 ;  /* 0x3e4ced0b06077423 */ /* 0x000fc80000010007 */
[----:B------:R-:W-:-:S04]  /*0420*/  FFMA.FTZ R7, R6, R7, -0.24999669194221496582 ;  /* 0xbe7fff2206077423 */ /* 0x000fc80000010007 */
[----:B------:R-:W-:-:S04]  /*0430*/  FFMA.FTZ R7, R6, R7, 0.33333182334899902344 ;  /* 0x3eaaaa7806077423 */ /* 0x000fc80000010007 */
[----:B------:R-:W-:-:S04]  /*0440*/  FFMA.FTZ R7, R6, R7, -0.5 ;  /* 0xbf00000006077423 */ /* 0x000fc80000010007 */
[----:B------:R-:W-:-:S04]  /*0450*/  FMUL R7, R6, R7 ;  /* 0x0000000706077220 */ /* 0x000fc80000400000 */
[----:B------:R-:W-:Y:S01]  /*0460*/  FFMA.FTZ R7, R6, R7, R6 ;  /* 0x0000000706077223 */ /* 0x000fe20000010006 */
[----:B------:R-:W-:-:S03]  /*0470*/  @P2 MOV R6, 0x7f800000 ;  /* 0x7f80000000062802 */ /* 0x000fc60000000f00 */
[----:B------:R-:W-:-:S04]  /*0480*/  FFMA.FTZ R0, R0, 0.69314718246459960938, R7 ;  /* 0x3f31721800007823 */ /* 0x000fc80000010007 */
[----:B------:R-:W-:-:S05]  /*0490*/  @P2 FFMA.FTZ R0, R10, R6, +INF ;  /* 0x7f8000000a002423 */ /* 0x000fca0000010006 */
[----:B------:R-:W-:-:S05]  /*04a0*/  @!P1 FSEL R9, R0, -INF , P4 ;  /* 0xff80000000099808 */ /* 0x000fca0002000000 */
[----:B------:R-:W-:Y:S01]  /*04b0*/  FMUL R9, R4, R9 ;  /* 0x0000000904097220 */ /* 0x000fe20000400000 */
[----:B------:R-:W-:Y:S07]  /*04c0*/  @!P0 EXIT ;  /* 0x000000000000894d */ /* 0x000fee0003800000 */
[----:B------:R-:W-:Y:S01]  /*04d0*/  STG.E.SYS [R2.64+UR4], R9 ;  /* 0x0000000902007986 */ /* 0x000fe2000c10e904 */
[----:B------:R-:W-:Y:S05]  /*04e0*/  EXIT ;  /* 0x000000000000794d */ /* 0x000fea0003800000 */
.L_x_0:
[----:B------:R-:W-:-:S00]  /*04f0*/  BRA `(.L_x_0) ;  /* 0xfffffff000007947 */ /* 0x000fc0000383ffff */
.L_x_1:


//--------------------- .nv.global.init           --------------------------
	.section	.nv.global.init,"aw",@progbits
.nv.global.init:
	.type		_$_str,@object
	.size		_$_str,(.L_0 - _$_str)
_$_str:
        /*0000*/ 	.byte	0x5f, 0x5f, 0x43, 0x55, 0x44, 0x41, 0x5f, 0x46, 0x54, 0x5a, 0x00
.L_0:
